	.headerflags	@"EF_CUDA_TEXMODE_UNIFIED EF_CUDA_64BIT_ADDRESS EF_CUDA_ACCELERATORS EF_CUDA_SM90 EF_CUDA_VIRTUAL_SM(EF_CUDA_SM90)"
	.elftype	@"ET_EXEC"


//--------------------- .nv.info                  --------------------------
	.section	.nv.info,"",@"SHT_CUDA_INFO"
	.align	4


	//----- nvinfo : EIATTR_REGCOUNT
	.align		4
        /*0000*/ 	.byte	0x04, 0x2f
        /*0002*/ 	.short	(.L_3 - .L_2)
	.align		4
.L_2:
        /*0004*/ 	.word	index@(triton_poi_fused__native_batch_norm_legit_no_training_add_relu_0)
        /*0008*/ 	.word	0x0000001a


	//----- nvinfo : EIATTR_MIN_STACK_SIZE
	.align		4
.L_3:
        /*000c*/ 	.byte	0x04, 0x12
        /*000e*/ 	.short	(.L_5 - .L_4)
	.align		4
.L_4:
        /*0010*/ 	.word	index@(triton_poi_fused__native_batch_norm_legit_no_training_add_relu_0)
        /*0014*/ 	.word	0x00000000


	//----- nvinfo : EIATTR_FRAME_SIZE
	.align		4
.L_5:
        /*0018*/ 	.byte	0x04, 0x11
        /*001a*/ 	.short	(.L_7 - .L_6)
	.align		4
.L_6:
        /*001c*/ 	.word	index@(triton_poi_fused__native_batch_norm_legit_no_training_add_relu_0)
        /*0020*/ 	.word	0x00000000


	//----- nvinfo : EIATTR_MIN_STACK_SIZE
	.align		4
.L_7:
        /*0024*/ 	.byte	0x04, 0x12
        /*0026*/ 	.short	(.L_9 - .L_8)
	.align		4
.L_8:
        /*0028*/ 	.word	index@(triton_poi_fused__native_batch_norm_legit_no_training_add_relu_0)
        /*002c*/ 	.word	0x00000000
.L_9:


//--------------------- .nv.info.triton_poi_fused__native_batch_norm_legit_no_training_add_relu_0 --------------------------
	.section	.nv.info.triton_poi_fused__native_batch_norm_legit_no_training_add_relu_0,"",@"SHT_CUDA_INFO"
	.sectionflags	@""
	.align	4


	//----- nvinfo : EIATTR_CUDA_API_VERSION
	.align		4
        /*0000*/ 	.byte	0x04, 0x37
        /*0002*/ 	.short	(.L_11 - .L_10)
.L_10:
        /*0004*/ 	.word	0x0000007c


	//----- nvinfo : EIATTR_KPARAM_INFO
	.align		4
.L_11:
        /*0008*/ 	.byte	0x04, 0x17
        /*000a*/ 	.short	(.L_13 - .L_12)
.L_12:
        /*000c*/ 	.word	0x00000000
        /*0010*/ 	.short	0x0007
        /*0012*/ 	.short	0x0038
        /*0014*/ 	.byte	0x00, 0xf0, 0x11, 0x00


	//----- nvinfo : EIATTR_KPARAM_INFO
	.align		4
.L_13:
        /*0018*/ 	.byte	0x04, 0x17
        /*001a*/ 	.short	(.L_15 - .L_14)
.L_14:
        /*001c*/ 	.word	0x00000000
        /*0020*/ 	.short	0x0006
        /*0022*/ 	.short	0x0030
        /*0024*/ 	.byte	0x00, 0xf4, 0x21, 0x00


	//----- nvinfo : EIATTR_KPARAM_INFO
	.align		4
.L_15:
        /*0028*/ 	.byte	0x04, 0x17
        /*002a*/ 	.short	(.L_17 - .L_16)
.L_16:
        /*002c*/ 	.word	0x00000000
        /*0030*/ 	.short	0x0005
        /*0032*/ 	.short	0x0028
        /*0034*/ 	.byte	0x00, 0xf4, 0x21, 0x00


	//----- nvinfo : EIATTR_KPARAM_INFO
	.align		4
.L_17:
        /*0038*/ 	.byte	0x04, 0x17
        /*003a*/ 	.short	(.L_19 - .L_18)
.L_18:
        /*003c*/ 	.word	0x00000000
        /*0040*/ 	.short	0x0004
        /*0042*/ 	.short	0x0020
        /*0044*/ 	.byte	0x00, 0xf4, 0x21, 0x00


	//----- nvinfo : EIATTR_KPARAM_INFO
	.align		4
.L_19:
        /*0048*/ 	.byte	0x04, 0x17
        /*004a*/ 	.short	(.L_21 - .L_20)
.L_20:
        /*004c*/ 	.word	0x00000000
        /*0050*/ 	.short	0x0003
        /*0052*/ 	.short	0x0018
        /*0054*/ 	.byte	0x00, 0xf4, 0x21, 0x00


	//----- nvinfo : EIATTR_KPARAM_INFO
	.align		4
.L_21:
        /*0058*/ 	.byte	0x04, 0x17
        /*005a*/ 	.short	(.L_23 - .L_22)
.L_22:
        /*005c*/ 	.word	0x00000000
        /*0060*/ 	.short	0x0002
        /*0062*/ 	.short	0x0010
        /*0064*/ 	.byte	0x00, 0xf4, 0x21, 0x00


	//----- nvinfo : EIATTR_KPARAM_INFO
	.align		4
.L_23:
        /*0068*/ 	.byte	0x04, 0x17
        /*006a*/ 	.short	(.L_25 - .L_24)
.L_24:
        /*006c*/ 	.word	0x00000000
        /*0070*/ 	.short	0x0001
        /*0072*/ 	.short	0x0008
        /*0074*/ 	.byte	0x00, 0xf4, 0x21, 0x00


	//----- nvinfo : EIATTR_KPARAM_INFO
	.align		4
.L_25:
        /*0078*/ 	.byte	0x04, 0x17
        /*007a*/ 	.short	(.L_27 - .L_26)
.L_26:
        /*007c*/ 	.word	0x00000000
        /*0080*/ 	.short	0x0000
        /*0082*/ 	.short	0x0000
        /*0084*/ 	.byte	0x00, 0xf4, 0x21, 0x00


	//----- nvinfo : EIATTR_SPARSE_MMA_MASK
	.align		4
.L_27:
        /*0088*/ 	.byte	0x03, 0x50
        /*008a*/ 	.short	0x0000


	//----- nvinfo : EIATTR_MAXREG_COUNT
	.align		4
        /*008c*/ 	.byte	0x03, 0x1b
        /*008e*/ 	.short	0x00ff


	//----- nvinfo : EIATTR_EXIT_INSTR_OFFSETS
	.align		4
        /*0090*/ 	.byte	0x04, 0x1c
        /*0092*/ 	.short	(.L_29 - .L_28)


	//   ....[0]....
.L_28:
        /*0094*/ 	.word	0x000004f0


	//   ....[1]....
        /*0098*/ 	.word	0x00000510


	//----- nvinfo : EIATTR_REQNTID
	.align		4
.L_29:
        /*009c*/ 	.byte	0x04, 0x10
        /*009e*/ 	.short	(.L_31 - .L_30)
.L_30:
        /*00a0*/ 	.word	0x00000080
        /*00a4*/ 	.word	0x00000001
        /*00a8*/ 	.word	0x00000001


	//----- nvinfo : EIATTR_CBANK_PARAM_SIZE
	.align		4
.L_31:
        /*00ac*/ 	.byte	0x03, 0x19
        /*00ae*/ 	.short	0x003c


	//----- nvinfo : EIATTR_PARAM_CBANK
	.align		4
        /*00b0*/ 	.byte	0x04, 0x0a
        /*00b2*/ 	.short	(.L_33 - .L_32)
	.align		4
.L_32:
        /*00b4*/ 	.word	index@(.nv.constant0.triton_poi_fused__native_batch_norm_legit_no_training_add_relu_0)
        /*00b8*/ 	.short	0x0210
        /*00ba*/ 	.short	0x003c


	//----- nvinfo : EIATTR_SW_WAR
	.align		4
.L_33:
        /*00bc*/ 	.byte	0x04, 0x36
        /*00be*/ 	.short	(.L_35 - .L_34)
.L_34:
        /*00c0*/ 	.word	0x00000008
.L_35:


//--------------------- .nv.callgraph             --------------------------
	.section	.nv.callgraph,"",@"SHT_CUDA_CALLGRAPH"
	.align	4
	.sectionentsize	8
	.align		4
        /*0000*/ 	.word	0x00000000
	.align		4
        /*0004*/ 	.word	0xffffffff
	.align		4
        /*0008*/ 	.word	0x00000000
	.align		4
        /*000c*/ 	.word	0xfffffffe
	.align		4
        /*0010*/ 	.word	0x00000000
	.align		4
        /*0014*/ 	.word	0xfffffffd
	.align		4
        /*0018*/ 	.word	0x00000000
	.align		4
        /*001c*/ 	.word	0xfffffffc


//--------------------- .nv.constant4             --------------------------
	.section	.nv.constant4,"a",@progbits
	.align	8
	.align		8
.nv.constant4:
        /*0000*/ 	.dword	_$_str
	.align		8
        /*0008*/ 	.dword	_$_str_$_2


//--------------------- .text.triton_poi_fused__native_batch_norm_legit_no_training_add_relu_0 --------------------------
	.section	.text.triton_poi_fused__native_batch_norm_legit_no_training_add_relu_0,"ax",@progbits
	.align	128
        .global         triton_poi_fused__native_batch_norm_legit_no_training_add_relu_0
        .type           triton_poi_fused__native_batch_norm_legit_no_training_add_relu_0,@function
        .size           triton_poi_fused__native_batch_norm_legit_no_training_add_relu_0,(.L_x_1 - triton_poi_fused__native_batch_norm_legit_no_training_add_relu_0)
        .other          triton_poi_fused__native_batch_norm_legit_no_training_add_relu_0,@"STO_CUDA_ENTRY STV_DEFAULT"
triton_poi_fused__native_batch_norm_legit_no_training_add_relu_0:
.text.triton_poi_fused__native_batch_norm_legit_no_training_add_relu_0:
[----:B------:R-:W0:Y:S01]  /*0000*/  LDC R1, c[0x0][0x28] ;  /* 0x00000a00ff017b82 */ /* 0x000e220000000800 */
[----:B------:R-:W1:Y:S07]  /*0010*/  S2R R0, SR_TID.X ;  /* 0x0000000000007919 */ /* 0x000e6e0000002100 */
[----:B------:R-:W2:Y:S01]  /*0020*/  LDC.64 R12, c[0x0][0x220] ;  /* 0x00008800ff0c7b82 */ /* 0x000ea20000000a00 */
[----:B------:R-:W-:Y:S01]  /*0030*/  HFMA2.MMA R6, -RZ, RZ, 0, 0 ;  /* 0x00000000ff067435 */ /* 0x000fe200000001ff */
[----:B------:R-:W-:Y:S01]  /*0040*/  ULDC.64 UR4, c[0x0][0x208] ;  /* 0x0000820000047ab9 */ /* 0x000fe20000000a00 */
[----:B------:R-:W3:Y:S05]  /*0050*/  S2R R7, SR_CTAID.X ;  /* 0x0000000000077919 */ /* 0x000eea0000002500 */
[----:B------:R-:W4:Y:S08]  /*0060*/  LDC.64 R20, c[0x0][0x218] ;  /* 0x00008600ff147b82 */ /* 0x000f300000000a00 */
[----:B------:R-:W5:Y:S08]  /*0070*/  LDC.64 R18, c[0x0][0x210] ;  /* 0x00008400ff127b82 */ /* 0x000f700000000a00 */
[----:B------:R-:W4:Y:S01]  /*0080*/  LDC.64 R14, c[0x0][0x228] ;  /* 0x00008a00ff0e7b82 */ /* 0x000f220000000a00 */
[----:B-1----:R-:W-:-:S07]  /*0090*/  SHF.L.U32 R0, R0, 0x1, RZ ;  /* 0x0000000100007819 */ /* 0x002fce00000006ff */
[----:B------:R-:W1:Y:S01]  /*00a0*/  LDC.64 R8, c[0x0][0x230] ;  /* 0x00008c00ff087b82 */ /* 0x000e620000000a00 */
[----:B---3--:R-:W-:Y:S02]  /*00b0*/  SHF.R.S32.HI R2, RZ, 0x17, R7 ;  /* 0x00000017ff027819 */ /* 0x008fe40000011407 */
[----:B------:R-:W-:Y:S02]  /*00c0*/  LOP3.LUT R0, R0, 0xfe, RZ, 0xc0, !PT ;  /* 0x000000fe00007812 */ /* 0x000fe400078ec0ff */
[----:B------:R-:W-:-:S03]  /*00d0*/  SGXT R2, R2, 0x1 ;  /* 0x000000010202781a */ /* 0x000fc60000000200 */
[----:B------:R-:W3:Y:S01]  /*00e0*/  LDC.64 R4, c[0x0][0x238] ;  /* 0x00008e00ff047b82 */ /* 0x000ee20000000a00 */
[----:B------:R-:W-:-:S04]  /*00f0*/  LEA R7, R7, R0, 0x8 ;  /* 0x0000000007077211 */ /* 0x000fc800078e40ff */
[----:B------:R-:W-:Y:S02]  /*0100*/  LEA.HI R2, R2, R7, RZ, 0x4 ;  /* 0x0000000702027211 */ /* 0x000fe400078f20ff */
[----:B------:R-:W-:Y:S02]  /*0110*/  ISETP.GE.AND P0, PT, R7, 0x100, PT ;  /* 0x000001000700780c */ /* 0x000fe40003f06270 */
[----:B------:R-:W-:-:S04]  /*0120*/  SHF.R.S32.HI R2, RZ, 0x4, R2 ;  /* 0x00000004ff027819 */ /* 0x000fc80000011402 */
[----:B------:R-:W-:-:S04]  /*0130*/  LEA.HI R0, R2, R2, RZ, 0x2 ;  /* 0x0000000202007211 */ /* 0x000fc800078f10ff */
[----:B------:R-:W-:Y:S01]  /*0140*/  LOP3.LUT R3, R0, 0xfffffffc, RZ, 0xc0, !PT ;  /* 0xfffffffc00037812 */ /* 0x000fe200078ec0ff */
[----:B------:R-:W-:-:S03]  /*0150*/  IMAD.MOV.U32 R0, RZ, RZ, RZ ;  /* 0x000000ffff007224 */ /* 0x000fc600078e00ff */
[----:B------:R-:W-:-:S05]  /*0160*/  IADD3 R23, R2, -R3, RZ ;  /* 0x8000000302177210 */ /* 0x000fca0007ffe0ff */
[----:B--2---:R-:W-:-:S05]  /*0170*/  IMAD.WIDE R12, R23, 0x4, R12 ;  /* 0x00000004170c7825 */ /* 0x004fca00078e020c */
[----:B------:R-:W2:Y:S04]  /*0180*/  @!P0 LDG.E.EL R0, desc[UR4][R12.64] ;  /* 0x000000040c008981 */ /* 0x000ea8000c2e1900 */
[----:B------:R1:W2:Y:S01]  /*0190*/  @!P0 LDG.E.EL R6, desc[UR4][R12.64] ;  /* 0x000000040c068981 */ /* 0x0002a2000c2e1900 */
[----:B------:R-:W-:Y:S02]  /*01a0*/  CS2R R10, SRZ ;  /* 0x00000000000a7805 */ /* 0x000fe4000001ff00 */
[----:B------:R-:W-:Y:S01]  /*01b0*/  CS2R R2, SRZ ;  /* 0x0000000000027805 */ /* 0x000fe2000001ff00 */
[----:B----4-:R-:W-:-:S04]  /*01c0*/  IMAD.WIDE R20, R23, 0x4, R20 ;  /* 0x0000000417147825 */ /* 0x010fc800078e0214 */
[----:B-----5:R-:W-:Y:S01]  /*01d0*/  IMAD.WIDE R18, R7, 0x4, R18 ;  /* 0x0000000407127825 */ /* 0x020fe200078e0212 */
[----:B------:R-:W4:Y:S01]  /*01e0*/  @!P0 LDG.E.EL R11, desc[UR4][R20.64] ;  /* 0x00000004140b8981 */ /* 0x000f22000c2e1900 */
[----:B------:R-:W-:Y:S02]  /*01f0*/  CS2R R16, SRZ ;  /* 0x0000000000107805 */ /* 0x000fe4000001ff00 */
[----:B01----:R-:W-:Y:S01]  /*0200*/  IMAD.WIDE R12, R23, 0x4, R14 ;  /* 0x00000004170c7825 */ /* 0x003fe200078e020e */
[----:B------:R-:W5:Y:S01]  /*0210*/  @!P0 LDG.E.EL R10, desc[UR4][R20.64] ;  /* 0x00000004140a8981 */ /* 0x000f62000c2e1900 */
[----:B------:R-:W-:-:S03]  /*0220*/  CS2R R14, SRZ ;  /* 0x00000000000e7805 */ /* 0x000fc6000001ff00 */
[----:B------:R-:W4:Y:S01]  /*0230*/  @!P0 LDG.E.64 R2, desc[UR4][R18.64] ;  /* 0x0000000412028981 */ /* 0x000f22000c1e1b00 */
[----:B------:R-:W-:-:S03]  /*0240*/  IMAD.WIDE R22, R23, 0x4, R8 ;  /* 0x0000000417167825 */ /* 0x000fc600078e0208 */
[----:B------:R-:W5:Y:S04]  /*0250*/  @!P0 LDG.E.EL R16, desc[UR4][R12.64] ;  /* 0x000000040c108981 */ /* 0x000f68000c2e1900 */
[----:B------:R-:W5:Y:S04]  /*0260*/  @!P0 LDG.E.EL R17, desc[UR4][R12.64] ;  /* 0x000000040c118981 */ /* 0x000f68000c2e1900 */
[----:B------:R-:W5:Y:S04]  /*0270*/  @!P0 LDG.E.EL R15, desc[UR4][R22.64] ;  /* 0x00000004160f8981 */ /* 0x000f68000c2e1900 */
[----:B------:R-:W5:Y:S01]  /*0280*/  @!P0 LDG.E.EL R14, desc[UR4][R22.64] ;  /* 0x00000004160e8981 */ /* 0x000f62000c2e1900 */
[----:B------:R-:W-:Y:S01]  /*0290*/  CS2R R8, SRZ ;  /* 0x0000000000087805 */ /* 0x000fe2000001ff00 */
[----:B---3--:R-:W-:-:S05]  /*02a0*/  IMAD.WIDE R4, R7, 0x4, R4 ;  /* 0x0000000407047825 */ /* 0x008fca00078e0204 */
[----:B------:R0:W3:Y:S02]  /*02b0*/  @!P0 LDG.E.64 R8, desc[UR4][R4.64] ;  /* 0x0000000404088981 */ /* 0x0000e4000c1e1b00 */
[----:B0-----:R-:W0:Y:S02]  /*02c0*/  LDC.64 R4, c[0x0][0x240] ;  /* 0x00009000ff047b82 */ /* 0x001e240000000a00 */
[----:B0-----:R-:W-:-:S04]  /*02d0*/  IMAD.WIDE R4, R7, 0x4, R4 ;  /* 0x0000000407047825 */ /* 0x001fc800078e0204 */
[----:B--2---:R-:W-:Y:S01]  /*02e0*/  FADD R0, R0, 9.9999997473787516356e-06 ;  /* 0x3727c5ac00007421 */ /* 0x004fe20000000000 */
[----:B------:R-:W-:-:S03]  /*02f0*/  FADD R6, R6, 9.9999997473787516356e-06 ;  /* 0x3727c5ac06067421 */ /* 0x000fc60000000000 */
[----:B------:R0:W1:Y:S08]  /*0300*/  MUFU.SQRT R18, R0 ;  /* 0x0000000000127308 */ /* 0x0000700000002000 */
[----:B------:R-:W2:Y:S01]  /*0310*/  MUFU.SQRT R19, R6 ;  /* 0x0000000600137308 */ /* 0x000ea20000002000 */
[----:B0-----:R-:W-:Y:S01]  /*0320*/  IMAD.MOV.U32 R0, RZ, RZ, 0x3e800000 ;  /* 0x3e800000ff007424 */ /* 0x001fe200078e00ff */
[C---:B-1----:R-:W-:Y:S01]  /*0330*/  FSETP.GT.AND P1, PT, R18.reuse, 8.50705917302346158658e+37, PT ;  /* 0x7e8000001200780b */ /* 0x042fe20003f24000 */
[----:B----4-:R-:W-:Y:S01]  /*0340*/  FADD R2, -R11, R2 ;  /* 0x000000020b027221 */ /* 0x010fe20000000100 */
[----:B------:R-:W-:Y:S01]  /*0350*/  FSETP.GEU.AND P3, PT, R18, 1.175494350822287508e-38, PT ;  /* 0x008000001200780b */ /* 0x000fe20003f6e000 */
[----:B-----5:R-:W-:Y:S01]  /*0360*/  FADD R3, -R10, R3 ;  /* 0x000000030a037221 */ /* 0x020fe20000000100 */
[----:B------:R-:W-:-:S02]  /*0370*/  FSEL R13, R0, 1, P1 ;  /* 0x3f800000000d7808 */ /* 0x000fc40000800000 */
[C---:B--2---:R-:W-:Y:S02]  /*0380*/  FSETP.GT.AND P2, PT, R19.reuse, 8.50705917302346158658e+37, PT ;  /* 0x7e8000001300780b */ /* 0x044fe40003f44000 */
[----:B------:R-:W-:Y:S02]  /*0390*/  FSETP.GEU.AND P4, PT, R19, 1.175494350822287508e-38, PT ;  /* 0x008000001300780b */ /* 0x000fe40003f8e000 */
[----:B------:R-:W-:-:S03]  /*03a0*/  FSEL R0, R0, 1, P2 ;  /* 0x3f80000000007808 */ /* 0x000fc60001000000 */
[----:B------:R-:W-:Y:S02]  /*03b0*/  @P1 FMUL R18, R18, 0.25 ;  /* 0x3e80000012121820 */ /* 0x000fe40000400000 */
[----:B------:R-:W-:Y:S02]  /*03c0*/  @!P3 FMUL R13, R13, 16777216 ;  /* 0x4b8000000d0db820 */ /* 0x000fe40000400000 */
[----:B------:R-:W-:Y:S02]  /*03d0*/  @!P3 FMUL R18, R18, 16777216 ;  /* 0x4b8000001212b820 */ /* 0x000fe40000400000 */
[----:B------:R-:W-:-:S04]  /*03e0*/  @P2 FMUL R19, R19, 0.25 ;  /* 0x3e80000013132820 */ /* 0x000fc80000400000 */
[----:B------:R-:W0:Y:S01]  /*03f0*/  MUFU.RCP R18, R18 ;  /* 0x0000001200127308 */ /* 0x000e220000001000 */
[----:B------:R-:W-:Y:S01]  /*0400*/  @!P4 FMUL R0, R0, 16777216 ;  /* 0x4b8000000000c820 */ /* 0x000fe20000400000 */
[----:B------:R-:W-:-:S06]  /*0410*/  @!P4 FMUL R19, R19, 16777216 ;  /* 0x4b8000001313c820 */ /* 0x000fcc0000400000 */
[----:B------:R-:W1:Y:S01]  /*0420*/  MUFU.RCP R19, R19 ;  /* 0x0000001300137308 */ /* 0x000e620000001000 */
[----:B0-----:R-:W-:-:S04]  /*0430*/  FMUL R13, R18, R13 ;  /* 0x0000000d120d7220 */ /* 0x001fc80000400000 */
[----:B------:R-:W-:Y:S01]  /*0440*/  FMUL R2, R2, R13 ;  /* 0x0000000d02027220 */ /* 0x000fe20000400000 */
[----:B-1----:R-:W-:-:S03]  /*0450*/  FMUL R0, R19, R0 ;  /* 0x0000000013007220 */ /* 0x002fc60000400000 */
[----:B------:R-:W-:Y:S01]  /*0460*/  FFMA R2, R2, R16, R15 ;  /* 0x0000001002027223 */ /* 0x000fe2000000000f */
[----:B------:R-:W-:-:S04]  /*0470*/  FMUL R3, R3, R0 ;  /* 0x0000000003037220 */ /* 0x000fc80000400000 */
[----:B------:R-:W-:Y:S01]  /*0480*/  FSETP.GEU.AND P1, PT, R2, RZ, PT ;  /* 0x000000ff0200720b */ /* 0x000fe20003f2e000 */
[----:B------:R-:W-:-:S03]  /*0490*/  FFMA R3, R3, R17, R14 ;  /* 0x0000001103037223 */ /* 0x000fc6000000000e */
[----:B------:R-:W-:Y:S02]  /*04a0*/  FSEL R11, R2, RZ, P1 ;  /* 0x000000ff020b7208 */ /* 0x000fe40000800000 */
[----:B------:R-:W-:-:S03]  /*04b0*/  FSETP.GEU.AND P2, PT, R3, RZ, PT ;  /* 0x000000ff0300720b */ /* 0x000fc60003f4e000 */
[----:B---3--:R-:W-:Y:S01]  /*04c0*/  FADD R8, R11, R8 ;  /* 0x000000080b087221 */ /* 0x008fe20000000000 */
[----:B------:R-:W-:-:S05]  /*04d0*/  FSEL R0, R3, RZ, P2 ;  /* 0x000000ff03007208 */ /* 0x000fca0001000000 */
[----:B------:R-:W-:Y:S01]  /*04e0*/  FADD R9, R0, R9 ;  /* 0x0000000900097221 */ /* 0x000fe20000000000 */
[----:B------:R-:W-:Y:S06]  /*04f0*/  @P0 EXIT ;  /* 0x000000000000094d */ /* 0x000fec0003800000 */
[----:B------:R-:W-:Y:S01]  /*0500*/  STG.E.64 desc[UR4][R4.64], R8 ;  /* 0x0000000804007986 */ /* 0x000fe2000c101b04 */
[----:B------:R-:W-:Y:S05]  /*0510*/  EXIT ;  /* 0x000000000000794d */ /* 0x000fea0003800000 */
.L_x_0:
[----:B------:R-:W-:-:S00]  /*0520*/  BRA `(.L_x_0) ;  /* 0xfffffffc00fc7947 */ /* 0x000fc0000383ffff */
[----:B------:R-:W-:-:S00]  /*0530*/  NOP ;  /* 0x0000000000007918 */ /* 0x000fc00000000000 */
        /* <DEDUP_REMOVED lines=12> */
.L_x_1:


//--------------------- .nv.global.init           --------------------------
	.section	.nv.global.init,"aw",@progbits
.nv.global.init:
	.type		_$_str,@object
	.size		_$_str,(_$_str_$_2 - _$_str)
_$_str:
        /*0000*/ 	.byte	0x5f, 0x5f, 0x43, 0x55, 0x44, 0x41, 0x5f, 0x46, 0x54, 0x5a, 0x00
	.type		_$_str_$_2,@object
	.size		_$_str_$_2,(.L_1 - _$_str_$_2)
_$_str_$_2:
        /*000b*/ 	.byte	0x5f, 0x5f, 0x43, 0x55, 0x44, 0x41, 0x5f, 0x50, 0x52, 0x45, 0x43, 0x5f, 0x53, 0x51, 0x52, 0x54
        /*001b*/ 	.byte	0x00
.L_1:


//--------------------- .nv.constant0.triton_poi_fused__native_batch_norm_legit_no_training_add_relu_0 --------------------------
	.section	.nv.constant0.triton_poi_fused__native_batch_norm_legit_no_training_add_relu_0,"a",@progbits
	.sectionflags	@""
	.align	4
.nv.constant0.triton_poi_fused__native_batch_norm_legit_no_training_add_relu_0:
	.zero		588
